//
// Generated by NVIDIA NVVM Compiler
//
// Compiler Build ID: CL-36424714
// Cuda compilation tools, release 13.0, V13.0.88
// Based on NVVM 20.0.0
//

.version 9.0
.target sm_100
.address_size 64

	// .globl	_Z24get_expected_informationPPc

.visible .entry _Z24get_expected_informationPPc(
	.param .u64 .ptr .align 1 _Z24get_expected_informationPPc_param_0
)
{


	ret;

}


// ===== COMPILED SASS (sm_100) =====

	.target	sm_100

	.elftype	@"ET_EXEC"


//--------------------- .note.nv.tkinfo           --------------------------
	.section	.note.nv.tkinfo,"",@"SHT_NOTE"
	.sectionflags	@"SHF_NOTE_NV_TKINFO"
	.tkinfo
        /*0018*/ 	.word	0x00000002
        /*0030*/ 	.string	""
        /*0030*/ 	.string	"ptxas"
        /*0030*/ 	.string	"Cuda compilation tools, release 13.0, V13.0.88"
        /*0030*/ 	.string	"Build cuda_13.0.r13.0/compiler.36424714_0"
        /*0030*/ 	.string	"-arch sm_100 -m 64 "



//--------------------- .note.nv.cuinfo           --------------------------
	.section	.note.nv.cuinfo,"",@"SHT_NOTE"
	.sectionflags	@"SHF_NOTE_NV_CUINFO"
        /*0018*/ 	.short	0x0002
        /*001a*/ 	.short	0x0064
        /*001c*/ 	.short	0x0082
	.zero		2


//--------------------- .nv.info                  --------------------------
	.section	.nv.info,"",@"SHT_CUDA_INFO"
	.align	4


	//----- nvinfo : EIATTR_REGCOUNT
	.align		4
        /*0000*/ 	.byte	0x04, 0x2f
        /*0002*/ 	.short	(.L_1 - .L_0)
	.align		4
.L_0:
        /*0004*/ 	.word	index@(_Z24get_expected_informationPPc)
        /*0008*/ 	.word	0x00000004


	//----- nvinfo : EIATTR_FRAME_SIZE
	.align		4
.L_1:
        /*000c*/ 	.byte	0x04, 0x11
        /*000e*/ 	.short	(.L_3 - .L_2)
	.align		4
.L_2:
        /*0010*/ 	.word	index@(_Z24get_expected_informationPPc)
        /*0014*/ 	.word	0x00000000


	//----- nvinfo : EIATTR_MIN_STACK_SIZE
	.align		4
.L_3:
        /*0018*/ 	.byte	0x04, 0x12
        /*001a*/ 	.short	(.L_5 - .L_4)
	.align		4
.L_4:
        /*001c*/ 	.word	index@(_Z24get_expected_informationPPc)
        /*0020*/ 	.word	0x00000000
.L_5:


//--------------------- .nv.compat                --------------------------
	.section	.nv.compat,"",@"SHT_CUDA_COMPAT_INFO"
	.align	4
        /*0000*/ 	.byte	0x02, 0x09, 0x00, 0x00, 0x02, 0x02, 0x01, 0x00, 0x02, 0x05, 0x05, 0x00, 0x03, 0x07, 0x01, 0x01
        /*0010*/ 	.byte	0x02, 0x03, 0x00, 0x00, 0x02, 0x06, 0x01, 0x00, 0x04, 0x0b, 0x08, 0x00, 0x09, 0x00, 0x00, 0x00
        /*0020*/ 	.byte	0x00, 0x00, 0x00, 0x00


//--------------------- .nv.info._Z24get_expected_informationPPc --------------------------
	.section	.nv.info._Z24get_expected_informationPPc,"",@"SHT_CUDA_INFO"
	.sectionflags	@""
	.align	4


	//----- nvinfo : EIATTR_CUDA_API_VERSION
	.align		4
        /*0000*/ 	.byte	0x04, 0x37
        /*0002*/ 	.short	(.L_7 - .L_6)
.L_6:
        /*0004*/ 	.word	0x00000082


	//----- nvinfo : EIATTR_KPARAM_INFO
	.align		4
.L_7:
        /*0008*/ 	.byte	0x04, 0x17
        /*000a*/ 	.short	(.L_9 - .L_8)
.L_8:
        /*000c*/ 	.word	0x00000000
        /*0010*/ 	.short	0x0000
        /*0012*/ 	.short	0x0000
        /*0014*/ 	.byte	0x00, 0xf5, 0x21, 0x00


	//----- nvinfo : EIATTR_SPARSE_MMA_MASK
	.align		4
.L_9:
        /*0018*/ 	.byte	0x03, 0x50
        /*001a*/ 	.short	0x0000


	//----- nvinfo : EIATTR_MAXREG_COUNT
	.align		4
        /*001c*/ 	.byte	0x03, 0x1b
        /*001e*/ 	.short	0x00ff


	//----- nvinfo : EIATTR_MERCURY_ISA_VERSION
	.align		4
        /*0020*/ 	.byte	0x03, 0x5f
        /*0022*/ 	.short	0x0101


	//----- nvinfo : EIATTR_VRC_CTA_INIT_COUNT
	.align		4
        /*0024*/ 	.byte	0x02, 0x4a
	.zero		1
	.zero		1


	//----- nvinfo : EIATTR_EXIT_INSTR_OFFSETS
	.align		4
        /*0028*/ 	.byte	0x04, 0x1c
        /*002a*/ 	.short	(.L_11 - .L_10)


	//   ....[0]....
.L_10:
        /*002c*/ 	.word	0x00000010


	//----- nvinfo : EIATTR_CBANK_PARAM_SIZE
	.align		4
.L_11:
        /*0030*/ 	.byte	0x03, 0x19
        /*0032*/ 	.short	0x0008


	//----- nvinfo : EIATTR_PARAM_CBANK
	.align		4
        /*0034*/ 	.byte	0x04, 0x0a
        /*0036*/ 	.short	(.L_13 - .L_12)
	.align		4
.L_12:
        /*0038*/ 	.word	index@(.nv.constant0._Z24get_expected_informationPPc)
        /*003c*/ 	.short	0x0380
        /*003e*/ 	.short	0x0008


	//----- nvinfo : EIATTR_SW_WAR
	.align		4
.L_13:
        /*0040*/ 	.byte	0x04, 0x36
        /*0042*/ 	.short	(.L_15 - .L_14)
.L_14:
        /*0044*/ 	.word	0x00000008
.L_15:


//--------------------- .nv.callgraph             --------------------------
	.section	.nv.callgraph,"",@"SHT_CUDA_CALLGRAPH"
	.align	4
	.sectionentsize	8
	.align		4
        /*0000*/ 	.word	0x00000000
	.align		4
        /*0004*/ 	.word	0xffffffff
	.align		4
        /*0008*/ 	.word	0x00000000
	.align		4
        /*000c*/ 	.word	0xfffffffe
	.align		4
        /*0010*/ 	.word	0x00000000
	.align		4
        /*0014*/ 	.word	0xfffffffd
	.align		4
        /*0018*/ 	.word	0x00000000
	.align		4
        /*001c*/ 	.word	0xfffffffc


//--------------------- .text._Z24get_expected_informationPPc --------------------------
	.section	.text._Z24get_expected_informationPPc,"ax",@progbits
	.align	128
        .global         _Z24get_expected_informationPPc
        .type           _Z24get_expected_informationPPc,@function
        .size           _Z24get_expected_informationPPc,(.L_x_1 - _Z24get_expected_informationPPc)
        .other          _Z24get_expected_informationPPc,@"STO_CUDA_ENTRY STV_DEFAULT"
_Z24get_expected_informationPPc:
.text._Z24get_expected_informationPPc:
[----:B------:R-:W-:Y:S01]  /*0000*/  LDC R1, c[0x0][0x37c] ;  /* 0x0000df00ff017b82 */ /* 0x000fe20000000800 */
[----:B------:R-:W-:Y:S05]  /*0010*/  EXIT ;  /* 0x000000000000794d */ /* 0x000fea0003800000 */
.L_x_0:
[----:B------:R-:W-:-:S00]  /*0020*/  BRA `(.L_x_0) ;  /* 0xfffffffc00fc7947 */ /* 0x000fc0000383ffff */
[----:B------:R-:W-:-:S00]  /*0030*/  NOP ;  /* 0x0000000000007918 */ /* 0x000fc00000000000 */
        /* <DEDUP_REMOVED lines=12> */
.L_x_1:


//--------------------- .nv.shared.reserved.0     --------------------------
	.section	.nv.shared.reserved.0,"aw",@nobits
	.weak		__nv_reservedSMEM_offset_0_alias
	.size		__nv_reservedSMEM_offset_0_alias, 0, 64
	.other		__nv_reservedSMEM_offset_0_alias,@"STO_CUDA_RESERVED_SHARED STV_DEFAULT"
__nv_reservedSMEM_offset_0_alias:
	.zero		0
	.zero		64


//--------------------- .nv.constant0._Z24get_expected_informationPPc --------------------------
	.section	.nv.constant0._Z24get_expected_informationPPc,"a",@progbits
	.sectionflags	@""
	.align	4
.nv.constant0._Z24get_expected_informationPPc:
	.zero		904


//--------------------- SYMBOLS --------------------------

	.type		.nv.reservedSmem.offset0,@object
	.size		.nv.reservedSmem.offset0,0x4
